//
// Generated by NVIDIA NVVM Compiler
//
// Compiler Build ID: CL-36424714
// Cuda compilation tools, release 13.0, V13.0.88
// Based on NVVM 20.0.0
//

.version 9.0
.target sm_100
.address_size 64

	// .globl	_Z6kernelPi
.const .align 4 .u32 var = 10;
.const .align 4 .b8 arr[8] = {1, 0, 0, 0, 2};

.visible .entry _Z6kernelPi(
	.param .u64 .ptr .align 1 _Z6kernelPi_param_0
)
{
	.reg .b32 	%r<4>;
	.reg .b64 	%rd<3>;

	ld.param.u64 	%rd1, [_Z6kernelPi_param_0];
	cvta.to.global.u64 	%rd2, %rd1;
	ld.const.u32 	%r1, [var];
	ld.const.u32 	%r2, [arr+4];
	add.s32 	%r3, %r2, %r1;
	st.global.u32 	[%rd2], %r3;
	ret;

}


// ===== COMPILED SASS (sm_100) =====

	.target	sm_100

	.elftype	@"ET_EXEC"


//--------------------- .note.nv.tkinfo           --------------------------
	.section	.note.nv.tkinfo,"",@"SHT_NOTE"
	.sectionflags	@"SHF_NOTE_NV_TKINFO"
	.tkinfo
        /*0018*/ 	.word	0x00000002
        /*0030*/ 	.string	""
        /*0030*/ 	.string	"ptxas"
        /*0030*/ 	.string	"Cuda compilation tools, release 13.0, V13.0.88"
        /*0030*/ 	.string	"Build cuda_13.0.r13.0/compiler.36424714_0"
        /*0030*/ 	.string	"-arch sm_100 -m 64 "



//--------------------- .note.nv.cuinfo           --------------------------
	.section	.note.nv.cuinfo,"",@"SHT_NOTE"
	.sectionflags	@"SHF_NOTE_NV_CUINFO"
        /*0018*/ 	.short	0x0002
        /*001a*/ 	.short	0x0064
        /*001c*/ 	.short	0x0082
	.zero		2


//--------------------- .nv.info                  --------------------------
	.section	.nv.info,"",@"SHT_CUDA_INFO"
	.align	4


	//----- nvinfo : EIATTR_REGCOUNT
	.align		4
        /*0000*/ 	.byte	0x04, 0x2f
        /*0002*/ 	.short	(.L_3 - .L_2)
	.align		4
.L_2:
        /*0004*/ 	.word	index@(_Z6kernelPi)
        /*0008*/ 	.word	0x00000008


	//----- nvinfo : EIATTR_FRAME_SIZE
	.align		4
.L_3:
        /*000c*/ 	.byte	0x04, 0x11
        /*000e*/ 	.short	(.L_5 - .L_4)
	.align		4
.L_4:
        /*0010*/ 	.word	index@(_Z6kernelPi)
        /*0014*/ 	.word	0x00000000


	//----- nvinfo : EIATTR_MIN_STACK_SIZE
	.align		4
.L_5:
        /*0018*/ 	.byte	0x04, 0x12
        /*001a*/ 	.short	(.L_7 - .L_6)
	.align		4
.L_6:
        /*001c*/ 	.word	index@(_Z6kernelPi)
        /*0020*/ 	.word	0x00000000
.L_7:


//--------------------- .nv.compat                --------------------------
	.section	.nv.compat,"",@"SHT_CUDA_COMPAT_INFO"
	.align	4
        /*0000*/ 	.byte	0x02, 0x09, 0x00, 0x00, 0x02, 0x02, 0x01, 0x00, 0x02, 0x05, 0x05, 0x00, 0x03, 0x07, 0x01, 0x01
        /*0010*/ 	.byte	0x02, 0x03, 0x00, 0x00, 0x02, 0x06, 0x01, 0x00, 0x04, 0x0b, 0x08, 0x00, 0x09, 0x00, 0x00, 0x00
        /*0020*/ 	.byte	0x00, 0x00, 0x00, 0x00


//--------------------- .nv.info._Z6kernelPi      --------------------------
	.section	.nv.info._Z6kernelPi,"",@"SHT_CUDA_INFO"
	.sectionflags	@""
	.align	4


	//----- nvinfo : EIATTR_CUDA_API_VERSION
	.align		4
        /*0000*/ 	.byte	0x04, 0x37
        /*0002*/ 	.short	(.L_9 - .L_8)
.L_8:
        /*0004*/ 	.word	0x00000082


	//----- nvinfo : EIATTR_KPARAM_INFO
	.align		4
.L_9:
        /*0008*/ 	.byte	0x04, 0x17
        /*000a*/ 	.short	(.L_11 - .L_10)
.L_10:
        /*000c*/ 	.word	0x00000000
        /*0010*/ 	.short	0x0000
        /*0012*/ 	.short	0x0000
        /*0014*/ 	.byte	0x00, 0xf5, 0x21, 0x00


	//----- nvinfo : EIATTR_SPARSE_MMA_MASK
	.align		4
.L_11:
        /*0018*/ 	.byte	0x03, 0x50
        /*001a*/ 	.short	0x0000


	//----- nvinfo : EIATTR_MAXREG_COUNT
	.align		4
        /*001c*/ 	.byte	0x03, 0x1b
        /*001e*/ 	.short	0x00ff


	//----- nvinfo : EIATTR_MERCURY_ISA_VERSION
	.align		4
        /*0020*/ 	.byte	0x03, 0x5f
        /*0022*/ 	.short	0x0101


	//----- nvinfo : EIATTR_VRC_CTA_INIT_COUNT
	.align		4
        /*0024*/ 	.byte	0x02, 0x4a
	.zero		1
	.zero		1


	//----- nvinfo : EIATTR_EXIT_INSTR_OFFSETS
	.align		4
        /*0028*/ 	.byte	0x04, 0x1c
        /*002a*/ 	.short	(.L_13 - .L_12)


	//   ....[0]....
.L_12:
        /*002c*/ 	.word	0x00000070


	//----- nvinfo : EIATTR_CBANK_PARAM_SIZE
	.align		4
.L_13:
        /*0030*/ 	.byte	0x03, 0x19
        /*0032*/ 	.short	0x0008


	//----- nvinfo : EIATTR_PARAM_CBANK
	.align		4
        /*0034*/ 	.byte	0x04, 0x0a
        /*0036*/ 	.short	(.L_15 - .L_14)
	.align		4
.L_14:
        /*0038*/ 	.word	index@(.nv.constant0._Z6kernelPi)
        /*003c*/ 	.short	0x0380
        /*003e*/ 	.short	0x0008


	//----- nvinfo : EIATTR_SW_WAR
	.align		4
.L_15:
        /*0040*/ 	.byte	0x04, 0x36
        /*0042*/ 	.short	(.L_17 - .L_16)
.L_16:
        /*0044*/ 	.word	0x00000008
.L_17:


//--------------------- .nv.callgraph             --------------------------
	.section	.nv.callgraph,"",@"SHT_CUDA_CALLGRAPH"
	.align	4
	.sectionentsize	8
	.align		4
        /*0000*/ 	.word	0x00000000
	.align		4
        /*0004*/ 	.word	0xffffffff
	.align		4
        /*0008*/ 	.word	0x00000000
	.align		4
        /*000c*/ 	.word	0xfffffffe
	.align		4
        /*0010*/ 	.word	0x00000000
	.align		4
        /*0014*/ 	.word	0xfffffffd
	.align		4
        /*0018*/ 	.word	0x00000000
	.align		4
        /*001c*/ 	.word	0xfffffffc


//--------------------- .nv.constant3             --------------------------
	.section	.nv.constant3,"a",@progbits
	.align	4
.nv.constant3:
	.type		var,@object
	.size		var,(arr - var)
var:
        /*0000*/ 	.byte	0x0a, 0x00, 0x00, 0x00
	.type		arr,@object
	.size		arr,(.L_1 - arr)
arr:
        /*0004*/ 	.byte	0x01, 0x00, 0x00, 0x00, 0x02, 0x00, 0x00, 0x00
.L_1:


//--------------------- .text._Z6kernelPi         --------------------------
	.section	.text._Z6kernelPi,"ax",@progbits
	.align	128
        .global         _Z6kernelPi
        .type           _Z6kernelPi,@function
        .size           _Z6kernelPi,(.L_x_1 - _Z6kernelPi)
        .other          _Z6kernelPi,@"STO_CUDA_ENTRY STV_DEFAULT"
_Z6kernelPi:
.text._Z6kernelPi:
[----:B------:R-:W-:Y:S08]  /*0000*/  LDC R1, c[0x0][0x37c] ;  /* 0x0000df00ff017b82 */ /* 0x000ff00000000800 */
[----:B------:R-:W0:Y:S01]  /*0010*/  LDC R5, c[0x3][RZ] ;  /* 0x00c00000ff057b82 */ /* 0x000e220000000800 */
[----:B------:R-:W0:Y:S01]  /*0020*/  LDCU UR6, c[0x3][0x8] ;  /* 0x00c00100ff0677ac */ /* 0x000e220008000800 */
[----:B------:R-:W1:Y:S06]  /*0030*/  LDCU.64 UR4, c[0x0][0x358] ;  /* 0x00006b00ff0477ac */ /* 0x000e6c0008000a00 */
[----:B------:R-:W1:Y:S01]  /*0040*/  LDC.64 R2, c[0x0][0x380] ;  /* 0x0000e000ff027b82 */ /* 0x000e620000000a00 */
[----:B0-----:R-:W-:-:S05]  /*0050*/  IADD3 R5, PT, PT, R5, UR6, RZ ;  /* 0x0000000605057c10 */ /* 0x001fca000fffe0ff */
[----:B-1----:R-:W-:Y:S01]  /*0060*/  STG.E desc[UR4][R2.64], R5 ;  /* 0x0000000502007986 */ /* 0x002fe2000c101904 */
[----:B------:R-:W-:Y:S05]  /*0070*/  EXIT ;  /* 0x000000000000794d */ /* 0x000fea0003800000 */
.L_x_0:
[----:B------:R-:W-:-:S00]  /*0080*/  BRA `(.L_x_0) ;  /* 0xfffffffc00fc7947 */ /* 0x000fc0000383ffff */
[----:B------:R-:W-:-:S00]  /*0090*/  NOP ;  /* 0x0000000000007918 */ /* 0x000fc00000000000 */
        /* <DEDUP_REMOVED lines=14> */
.L_x_1:


//--------------------- .nv.shared.reserved.0     --------------------------
	.section	.nv.shared.reserved.0,"aw",@nobits
	.weak		__nv_reservedSMEM_offset_0_alias
	.size		__nv_reservedSMEM_offset_0_alias, 0, 64
	.other		__nv_reservedSMEM_offset_0_alias,@"STO_CUDA_RESERVED_SHARED STV_DEFAULT"
__nv_reservedSMEM_offset_0_alias:
	.zero		0
	.zero		64


//--------------------- .nv.constant0._Z6kernelPi --------------------------
	.section	.nv.constant0._Z6kernelPi,"a",@progbits
	.sectionflags	@""
	.align	4
.nv.constant0._Z6kernelPi:
	.zero		904


//--------------------- SYMBOLS --------------------------

	.type		.nv.reservedSmem.offset0,@object
	.size		.nv.reservedSmem.offset0,0x4
